//
// Generated by NVIDIA NVVM Compiler
//
// Compiler Build ID: CL-36424714
// Cuda compilation tools, release 13.0, V13.0.88
// Based on NVVM 20.0.0
//

.version 9.0
.target sm_100
.address_size 64

	// .globl	_Z12mandelKernelPi
.const .align 4 .b8 in_array[8];
.const .align 4 .b8 flo_array[16];

.visible .entry _Z12mandelKernelPi(
	.param .u64 .ptr .align 1 _Z12mandelKernelPi_param_0
)
{
	.reg .pred 	%p<4>;
	.reg .b32 	%r<19>;
	.reg .b32 	%f<20>;
	.reg .b64 	%rd<5>;

	ld.param.u64 	%rd1, [_Z12mandelKernelPi_param_0];
	mov.u32 	%r7, %ctaid.x;
	mov.u32 	%r8, %ntid.x;
	mov.u32 	%r9, %tid.x;
	mad.lo.s32 	%r10, %r7, %r8, %r9;
	mov.u32 	%r11, %ctaid.y;
	mov.u32 	%r12, %ntid.y;
	mov.u32 	%r13, %tid.y;
	mad.lo.s32 	%r14, %r11, %r12, %r13;
	ld.const.f32 	%f9, [flo_array+8];
	cvt.rn.f32.s32 	%f10, %r10;
	ld.const.f32 	%f11, [flo_array];
	fma.rn.f32 	%f1, %f11, %f10, %f9;
	ld.const.f32 	%f12, [flo_array+12];
	cvt.rn.f32.u32 	%f13, %r14;
	ld.const.f32 	%f14, [flo_array+4];
	fma.rn.f32 	%f2, %f14, %f13, %f12;
	ld.const.u32 	%r15, [in_array];
	mad.lo.s32 	%r1, %r15, %r14, %r10;
	ld.const.u32 	%r2, [in_array+4];
	setp.lt.s32 	%p1, %r2, 1;
	mov.b32 	%r18, 0;
	@%p1 bra 	$L__BB0_4;
	mov.b32 	%r17, 0;
	mov.f32 	%f18, %f2;
	mov.f32 	%f19, %f1;
$L__BB0_2:
	mul.f32 	%f5, %f19, %f19;
	mul.f32 	%f6, %f18, %f18;
	add.f32 	%f15, %f5, %f6;
	setp.gt.f32 	%p2, %f15, 0f40800000;
	mov.u32 	%r18, %r17;
	@%p2 bra 	$L__BB0_4;
	sub.f32 	%f16, %f5, %f6;
	add.f32 	%f17, %f19, %f19;
	add.f32 	%f19, %f1, %f16;
	fma.rn.f32 	%f18, %f17, %f18, %f2;
	add.s32 	%r17, %r17, 1;
	setp.ne.s32 	%p3, %r17, %r2;
	mov.u32 	%r18, %r2;
	@%p3 bra 	$L__BB0_2;
$L__BB0_4:
	cvta.to.global.u64 	%rd2, %rd1;
	mul.wide.s32 	%rd3, %r1, 4;
	add.s64 	%rd4, %rd2, %rd3;
	st.global.u32 	[%rd4], %r18;
	ret;

}


// ===== COMPILED SASS (sm_100) =====

	.target	sm_100

	.elftype	@"ET_EXEC"


//--------------------- .note.nv.tkinfo           --------------------------
	.section	.note.nv.tkinfo,"",@"SHT_NOTE"
	.sectionflags	@"SHF_NOTE_NV_TKINFO"
	.tkinfo
        /*0018*/ 	.word	0x00000002
        /*0030*/ 	.string	""
        /*0030*/ 	.string	"ptxas"
        /*0030*/ 	.string	"Cuda compilation tools, release 13.0, V13.0.88"
        /*0030*/ 	.string	"Build cuda_13.0.r13.0/compiler.36424714_0"
        /*0030*/ 	.string	"-arch sm_100 -m 64 "



//--------------------- .note.nv.cuinfo           --------------------------
	.section	.note.nv.cuinfo,"",@"SHT_NOTE"
	.sectionflags	@"SHF_NOTE_NV_CUINFO"
        /*0018*/ 	.short	0x0002
        /*001a*/ 	.short	0x0064
        /*001c*/ 	.short	0x0082
	.zero		2


//--------------------- .nv.info                  --------------------------
	.section	.nv.info,"",@"SHT_CUDA_INFO"
	.align	4


	//----- nvinfo : EIATTR_REGCOUNT
	.align		4
        /*0000*/ 	.byte	0x04, 0x2f
        /*0002*/ 	.short	(.L_3 - .L_2)
	.align		4
.L_2:
        /*0004*/ 	.word	index@(_Z12mandelKernelPi)
        /*0008*/ 	.word	0x00000010


	//----- nvinfo : EIATTR_FRAME_SIZE
	.align		4
.L_3:
        /*000c*/ 	.byte	0x04, 0x11
        /*000e*/ 	.short	(.L_5 - .L_4)
	.align		4
.L_4:
        /*0010*/ 	.word	index@(_Z12mandelKernelPi)
        /*0014*/ 	.word	0x00000000


	//----- nvinfo : EIATTR_MIN_STACK_SIZE
	.align		4
.L_5:
        /*0018*/ 	.byte	0x04, 0x12
        /*001a*/ 	.short	(.L_7 - .L_6)
	.align		4
.L_6:
        /*001c*/ 	.word	index@(_Z12mandelKernelPi)
        /*0020*/ 	.word	0x00000000
.L_7:


//--------------------- .nv.compat                --------------------------
	.section	.nv.compat,"",@"SHT_CUDA_COMPAT_INFO"
	.align	4
        /*0000*/ 	.byte	0x02, 0x09, 0x00, 0x00, 0x02, 0x02, 0x01, 0x00, 0x02, 0x05, 0x05, 0x00, 0x03, 0x07, 0x01, 0x01
        /*0010*/ 	.byte	0x02, 0x03, 0x00, 0x00, 0x02, 0x06, 0x01, 0x00, 0x04, 0x0b, 0x08, 0x00, 0x01, 0x00, 0x00, 0x00
        /*0020*/ 	.byte	0x00, 0x00, 0x00, 0x00


//--------------------- .nv.info._Z12mandelKernelPi --------------------------
	.section	.nv.info._Z12mandelKernelPi,"",@"SHT_CUDA_INFO"
	.sectionflags	@""
	.align	4


	//----- nvinfo : EIATTR_CUDA_API_VERSION
	.align		4
        /*0000*/ 	.byte	0x04, 0x37
        /*0002*/ 	.short	(.L_9 - .L_8)
.L_8:
        /*0004*/ 	.word	0x00000082


	//----- nvinfo : EIATTR_KPARAM_INFO
	.align		4
.L_9:
        /*0008*/ 	.byte	0x04, 0x17
        /*000a*/ 	.short	(.L_11 - .L_10)
.L_10:
        /*000c*/ 	.word	0x00000000
        /*0010*/ 	.short	0x0000
        /*0012*/ 	.short	0x0000
        /*0014*/ 	.byte	0x00, 0xf5, 0x21, 0x00


	//----- nvinfo : EIATTR_SPARSE_MMA_MASK
	.align		4
.L_11:
        /*0018*/ 	.byte	0x03, 0x50
        /*001a*/ 	.short	0x0000


	//----- nvinfo : EIATTR_MAXREG_COUNT
	.align		4
        /*001c*/ 	.byte	0x03, 0x1b
        /*001e*/ 	.short	0x00ff


	//----- nvinfo : EIATTR_MERCURY_ISA_VERSION
	.align		4
        /*0020*/ 	.byte	0x03, 0x5f
        /*0022*/ 	.short	0x0101


	//----- nvinfo : EIATTR_VRC_CTA_INIT_COUNT
	.align		4
        /*0024*/ 	.byte	0x02, 0x4a
	.zero		1
	.zero		1


	//----- nvinfo : EIATTR_EXIT_INSTR_OFFSETS
	.align		4
        /*0028*/ 	.byte	0x04, 0x1c
        /*002a*/ 	.short	(.L_13 - .L_12)


	//   ....[0]....
.L_12:
        /*002c*/ 	.word	0x000002b0


	//----- nvinfo : EIATTR_CRS_STACK_SIZE
	.align		4
.L_13:
        /*0030*/ 	.byte	0x04, 0x1e
        /*0032*/ 	.short	(.L_15 - .L_14)
.L_14:
        /*0034*/ 	.word	0x00000000


	//----- nvinfo : EIATTR_CBANK_PARAM_SIZE
	.align		4
.L_15:
        /*0038*/ 	.byte	0x03, 0x19
        /*003a*/ 	.short	0x0008


	//----- nvinfo : EIATTR_PARAM_CBANK
	.align		4
        /*003c*/ 	.byte	0x04, 0x0a
        /*003e*/ 	.short	(.L_17 - .L_16)
	.align		4
.L_16:
        /*0040*/ 	.word	index@(.nv.constant0._Z12mandelKernelPi)
        /*0044*/ 	.short	0x0380
        /*0046*/ 	.short	0x0008


	//----- nvinfo : EIATTR_SW_WAR
	.align		4
.L_17:
        /*0048*/ 	.byte	0x04, 0x36
        /*004a*/ 	.short	(.L_19 - .L_18)
.L_18:
        /*004c*/ 	.word	0x00000008
.L_19:


//--------------------- .nv.callgraph             --------------------------
	.section	.nv.callgraph,"",@"SHT_CUDA_CALLGRAPH"
	.align	4
	.sectionentsize	8
	.align		4
        /*0000*/ 	.word	0x00000000
	.align		4
        /*0004*/ 	.word	0xffffffff
	.align		4
        /*0008*/ 	.word	0x00000000
	.align		4
        /*000c*/ 	.word	0xfffffffe
	.align		4
        /*0010*/ 	.word	0x00000000
	.align		4
        /*0014*/ 	.word	0xfffffffd
	.align		4
        /*0018*/ 	.word	0x00000000
	.align		4
        /*001c*/ 	.word	0xfffffffc


//--------------------- .nv.constant3             --------------------------
	.section	.nv.constant3,"a",@progbits
	.align	4
.nv.constant3:
	.type		in_array,@object
	.size		in_array,(flo_array - in_array)
in_array:
	.zero		8
	.type		flo_array,@object
	.size		flo_array,(.L_1 - flo_array)
flo_array:
	.zero		16
.L_1:


//--------------------- .text._Z12mandelKernelPi  --------------------------
	.section	.text._Z12mandelKernelPi,"ax",@progbits
	.align	128
        .global         _Z12mandelKernelPi
        .type           _Z12mandelKernelPi,@function
        .size           _Z12mandelKernelPi,(.L_x_4 - _Z12mandelKernelPi)
        .other          _Z12mandelKernelPi,@"STO_CUDA_ENTRY STV_DEFAULT"
_Z12mandelKernelPi:
.text._Z12mandelKernelPi:
[----:B------:R-:W-:Y:S01]  /*0000*/  LDC R1, c[0x0][0x37c] ;  /* 0x0000df00ff017b82 */ /* 0x000fe20000000800 */
[----:B------:R-:W0:Y:S07]  /*0010*/  S2R R3, SR_TID.X ;  /* 0x0000000000037919 */ /* 0x000e2e0000002100 */
[----:B------:R-:W0:Y:S01]  /*0020*/  S2UR UR4, SR_CTAID.X ;  /* 0x00000000000479c3 */ /* 0x000e220000002500 */
[----:B------:R-:W1:Y:S01]  /*0030*/  LDCU.128 UR8, c[0x3][URZ] ;  /* 0x00c00000ff0877ac */ /* 0x000e620008000c00 */
[----:B------:R-:W2:Y:S06]  /*0040*/  S2R R5, SR_TID.Y ;  /* 0x0000000000057919 */ /* 0x000eac0000002200 */
[----:B------:R-:W0:Y:S08]  /*0050*/  LDC R0, c[0x0][0x360] ;  /* 0x0000d800ff007b82 */ /* 0x000e300000000800 */
[----:B------:R-:W2:Y:S01]  /*0060*/  S2UR UR5, SR_CTAID.Y ;  /* 0x00000000000579c3 */ /* 0x000ea20000002600 */
[----:B-1----:R-:W-:-:S07]  /*0070*/  UISETP.GE.AND UP0, UPT, UR9, 0x1, UPT ;  /* 0x000000010900788c */ /* 0x002fce000bf06270 */
[----:B------:R-:W2:Y:S08]  /*0080*/  LDC R2, c[0x0][0x364] ;  /* 0x0000d900ff027b82 */ /* 0x000eb00000000800 */
[----:B------:R-:W1:Y:S01]  /*0090*/  LDC.64 R8, c[0x3][0x10] ;  /* 0x00c00400ff087b82 */ /* 0x000e620000000a00 */
[----:B0-----:R-:W-:Y:S02]  /*00a0*/  IMAD R0, R0, UR4, R3 ;  /* 0x0000000400007c24 */ /* 0x001fe4000f8e0203 */
[----:B--2---:R-:W-:-:S03]  /*00b0*/  IMAD R3, R2, UR5, R5 ;  /* 0x0000000502037c24 */ /* 0x004fc6000f8e0205 */
[----:B------:R-:W-:Y:S01]  /*00c0*/  I2FP.F32.S32 R5, R0 ;  /* 0x0000000000057245 */ /* 0x000fe20000201400 */
[----:B------:R-:W0:Y:S01]  /*00d0*/  LDCU.64 UR4, c[0x0][0x358] ;  /* 0x00006b00ff0477ac */ /* 0x000e220008000a00 */
[----:B------:R-:W-:Y:S01]  /*00e0*/  IMAD R7, R3, UR8, R0 ;  /* 0x0000000803077c24 */ /* 0x000fe2000f8e0200 */
[----:B------:R-:W-:Y:S02]  /*00f0*/  I2FP.F32.U32 R2, R3 ;  /* 0x0000000300027245 */ /* 0x000fe40000201000 */
[----:B-1----:R-:W-:-:S03]  /*0100*/  FFMA R5, R5, UR10, R8 ;  /* 0x0000000a05057c23 */ /* 0x002fc60008000008 */
[----:B------:R-:W-:Y:S01]  /*0110*/  FFMA R2, R2, UR11, R9 ;  /* 0x0000000b02027c23 */ /* 0x000fe20008000009 */
[----:B------:R-:W-:Y:S01]  /*0120*/  HFMA2 R9, -RZ, RZ, 0, 0 ;  /* 0x00000000ff097431 */ /* 0x000fe200000001ff */
[----:B------:R-:W-:Y:S06]  /*0130*/  BRA.U !UP0, `(.L_x_0) ;  /* 0x0000000108507547 */ /* 0x000fec000b800000 */
[----:B------:R-:W-:Y:S01]  /*0140*/  BSSY.RECONVERGENT B0, `(.L_x_0) ;  /* 0x0000013000007945 */ /* 0x000fe20003800200 */
[----:B------:R-:W-:Y:S01]  /*0150*/  MOV R9, RZ ;  /* 0x000000ff00097202 */ /* 0x000fe20000000f00 */
[----:B------:R-:W1:Y:S01]  /*0160*/  LDCU UR6, c[0x3][0x4] ;  /* 0x00c00080ff0677ac */ /* 0x000e620008000800 */
[----:B------:R-:W-:Y:S02]  /*0170*/  MOV R3, R2 ;  /* 0x0000000200037202 */ /* 0x000fe40000000f00 */
[----:B------:R-:W-:Y:S01]  /*0180*/  MOV R0, R5 ;  /* 0x0000000500007202 */ /* 0x000fe20000000f00 */
[----:B------:R-:W2:Y:S06]  /*0190*/  LDCU UR7, c[0x3][0x4] ;  /* 0x00c00080ff0777ac */ /* 0x000eac0008000800 */
.L_x_2:
[----:B------:R-:W-:Y:S01]  /*01a0*/  FMUL R4, R0, R0 ;  /* 0x0000000000047220 */ /* 0x000fe20000400000 */
[----:B------:R-:W-:-:S04]  /*01b0*/  FMUL R13, R3, R3 ;  /* 0x00000003030d7220 */ /* 0x000fc80000400000 */
[----:B------:R-:W-:-:S05]  /*01c0*/  FADD R6, R4, R13 ;  /* 0x0000000d04067221 */ /* 0x000fca0000000000 */
[----:B------:R-:W-:-:S13]  /*01d0*/  FSETP.GT.AND P0, PT, R6, 4, PT ;  /* 0x408000000600780b */ /* 0x000fda0003f04000 */
[----:B------:R-:W-:Y:S05]  /*01e0*/  @P0 BRA `(.L_x_1) ;  /* 0x0000000000200947 */ /* 0x000fea0003800000 */
[----:B------:R-:W-:Y:S01]  /*01f0*/  IADD3 R9, PT, PT, R9, 0x1, RZ ;  /* 0x0000000109097810 */ /* 0x000fe20007ffe0ff */
[----:B------:R-:W-:Y:S01]  /*0200*/  FADD R11, R0, R0 ;  /* 0x00000000000b7221 */ /* 0x000fe20000000000 */
[----:B------:R-:W-:Y:S02]  /*0210*/  FADD R0, R4, -R13 ;  /* 0x8000000d04007221 */ /* 0x000fe40000000000 */
[----:B--2---:R-:W-:Y:S01]  /*0220*/  ISETP.NE.AND P0, PT, R9, UR7, PT ;  /* 0x0000000709007c0c */ /* 0x004fe2000bf05270 */
[----:B------:R-:W-:Y:S01]  /*0230*/  FFMA R3, R11, R3, R2 ;  /* 0x000000030b037223 */ /* 0x000fe20000000002 */
[----:B------:R-:W-:-:S11]  /*0240*/  FADD R0, R5, R0 ;  /* 0x0000000005007221 */ /* 0x000fd60000000000 */
[----:B------:R-:W-:Y:S05]  /*0250*/  @P0 BRA `(.L_x_2) ;  /* 0xfffffffc00d00947 */ /* 0x000fea000383ffff */
[----:B-1----:R-:W-:-:S07]  /*0260*/  MOV R9, UR6 ;  /* 0x0000000600097c02 */ /* 0x002fce0008000f00 */
.L_x_1:
[----:B012---:R-:W-:Y:S05]  /*0270*/  BSYNC.RECONVERGENT B0 ;  /* 0x0000000000007941 */ /* 0x007fea0003800200 */
.L_x_0:
[----:B------:R-:W1:Y:S02]  /*0280*/  LDC.64 R2, c[0x0][0x380] ;  /* 0x0000e000ff027b82 */ /* 0x000e640000000a00 */
[----:B-1----:R-:W-:-:S05]  /*0290*/  IMAD.WIDE R2, R7, 0x4, R2 ;  /* 0x0000000407027825 */ /* 0x002fca00078e0202 */
[----:B0-----:R-:W-:Y:S01]  /*02a0*/  STG.E desc[UR4][R2.64], R9 ;  /* 0x0000000902007986 */ /* 0x001fe2000c101904 */
[----:B------:R-:W-:Y:S05]  /*02b0*/  EXIT ;  /* 0x000000000000794d */ /* 0x000fea0003800000 */
.L_x_3:
[----:B------:R-:W-:-:S00]  /*02c0*/  BRA `(.L_x_3) ;  /* 0xfffffffc00fc7947 */ /* 0x000fc0000383ffff */
[----:B------:R-:W-:-:S00]  /*02d0*/  NOP ;  /* 0x0000000000007918 */ /* 0x000fc00000000000 */
        /* <DEDUP_REMOVED lines=10> */
.L_x_4:


//--------------------- .nv.shared.reserved.0     --------------------------
	.section	.nv.shared.reserved.0,"aw",@nobits
	.weak		__nv_reservedSMEM_offset_0_alias
	.size		__nv_reservedSMEM_offset_0_alias, 0, 64
	.other		__nv_reservedSMEM_offset_0_alias,@"STO_CUDA_RESERVED_SHARED STV_DEFAULT"
__nv_reservedSMEM_offset_0_alias:
	.zero		0
	.zero		64


//--------------------- .nv.constant0._Z12mandelKernelPi --------------------------
	.section	.nv.constant0._Z12mandelKernelPi,"a",@progbits
	.sectionflags	@""
	.align	4
.nv.constant0._Z12mandelKernelPi:
	.zero		904


//--------------------- SYMBOLS --------------------------

	.type		.nv.reservedSmem.offset0,@object
	.size		.nv.reservedSmem.offset0,0x4
